	.headerflags	@"EF_CUDA_TEXMODE_UNIFIED EF_CUDA_64BIT_ADDRESS EF_CUDA_ACCELERATORS EF_CUDA_SM90 EF_CUDA_VIRTUAL_SM(EF_CUDA_SM90)"
	.elftype	@"ET_EXEC"


//--------------------- .nv.info                  --------------------------
	.section	.nv.info,"",@"SHT_CUDA_INFO"
	.align	4


	//----- nvinfo : EIATTR_REGCOUNT
	.align		4
        /*0000*/ 	.byte	0x04, 0x2f
        /*0002*/ 	.short	(.L_1 - .L_0)
	.align		4
.L_0:
        /*0004*/ 	.word	index@(triton_poi_fused_mean_17)
        /*0008*/ 	.word	0x00000010


	//----- nvinfo : EIATTR_MIN_STACK_SIZE
	.align		4
.L_1:
        /*000c*/ 	.byte	0x04, 0x12
        /*000e*/ 	.short	(.L_3 - .L_2)
	.align		4
.L_2:
        /*0010*/ 	.word	index@(triton_poi_fused_mean_17)
        /*0014*/ 	.word	0x00000000


	//----- nvinfo : EIATTR_FRAME_SIZE
	.align		4
.L_3:
        /*0018*/ 	.byte	0x04, 0x11
        /*001a*/ 	.short	(.L_5 - .L_4)
	.align		4
.L_4:
        /*001c*/ 	.word	index@(triton_poi_fused_mean_17)
        /*0020*/ 	.word	0x00000000


	//----- nvinfo : EIATTR_MIN_STACK_SIZE
	.align		4
.L_5:
        /*0024*/ 	.byte	0x04, 0x12
        /*0026*/ 	.short	(.L_7 - .L_6)
	.align		4
.L_6:
        /*0028*/ 	.word	index@(triton_poi_fused_mean_17)
        /*002c*/ 	.word	0x00000000
.L_7:


//--------------------- .nv.info.triton_poi_fused_mean_17 --------------------------
	.section	.nv.info.triton_poi_fused_mean_17,"",@"SHT_CUDA_INFO"
	.sectionflags	@""
	.align	4


	//----- nvinfo : EIATTR_CUDA_API_VERSION
	.align		4
        /*0000*/ 	.byte	0x04, 0x37
        /*0002*/ 	.short	(.L_9 - .L_8)
.L_8:
        /*0004*/ 	.word	0x0000007c


	//----- nvinfo : EIATTR_KPARAM_INFO
	.align		4
.L_9:
        /*0008*/ 	.byte	0x04, 0x17
        /*000a*/ 	.short	(.L_11 - .L_10)
.L_10:
        /*000c*/ 	.word	0x00000000
        /*0010*/ 	.short	0x0002
        /*0012*/ 	.short	0x0010
        /*0014*/ 	.byte	0x00, 0xf0, 0x11, 0x00


	//----- nvinfo : EIATTR_KPARAM_INFO
	.align		4
.L_11:
        /*0018*/ 	.byte	0x04, 0x17
        /*001a*/ 	.short	(.L_13 - .L_12)
.L_12:
        /*001c*/ 	.word	0x00000000
        /*0020*/ 	.short	0x0001
        /*0022*/ 	.short	0x0008
        /*0024*/ 	.byte	0x00, 0xf4, 0x21, 0x00


	//----- nvinfo : EIATTR_KPARAM_INFO
	.align		4
.L_13:
        /*0028*/ 	.byte	0x04, 0x17
        /*002a*/ 	.short	(.L_15 - .L_14)
.L_14:
        /*002c*/ 	.word	0x00000000
        /*0030*/ 	.short	0x0000
        /*0032*/ 	.short	0x0000
        /*0034*/ 	.byte	0x00, 0xf4, 0x21, 0x00


	//----- nvinfo : EIATTR_SPARSE_MMA_MASK
	.align		4
.L_15:
        /*0038*/ 	.byte	0x03, 0x50
        /*003a*/ 	.short	0x0000


	//----- nvinfo : EIATTR_MAXREG_COUNT
	.align		4
        /*003c*/ 	.byte	0x03, 0x1b
        /*003e*/ 	.short	0x00ff


	//----- nvinfo : EIATTR_EXIT_INSTR_OFFSETS
	.align		4
        /*0040*/ 	.byte	0x04, 0x1c
        /*0042*/ 	.short	(.L_17 - .L_16)


	//   ....[0]....
.L_16:
        /*0044*/ 	.word	0x00000200


	//   ....[1]....
        /*0048*/ 	.word	0x00000240


	//----- nvinfo : EIATTR_REQNTID
	.align		4
.L_17:
        /*004c*/ 	.byte	0x04, 0x10
        /*004e*/ 	.short	(.L_19 - .L_18)
.L_18:
        /*0050*/ 	.word	0x00000080
        /*0054*/ 	.word	0x00000001
        /*0058*/ 	.word	0x00000001


	//----- nvinfo : EIATTR_CBANK_PARAM_SIZE
	.align		4
.L_19:
        /*005c*/ 	.byte	0x03, 0x19
        /*005e*/ 	.short	0x0014


	//----- nvinfo : EIATTR_PARAM_CBANK
	.align		4
        /*0060*/ 	.byte	0x04, 0x0a
        /*0062*/ 	.short	(.L_21 - .L_20)
	.align		4
.L_20:
        /*0064*/ 	.word	index@(.nv.constant0.triton_poi_fused_mean_17)
        /*0068*/ 	.short	0x0210
        /*006a*/ 	.short	0x0014


	//----- nvinfo : EIATTR_SW_WAR
	.align		4
.L_21:
        /*006c*/ 	.byte	0x04, 0x36
        /*006e*/ 	.short	(.L_23 - .L_22)
.L_22:
        /*0070*/ 	.word	0x00000008
.L_23:


//--------------------- .nv.callgraph             --------------------------
	.section	.nv.callgraph,"",@"SHT_CUDA_CALLGRAPH"
	.align	4
	.sectionentsize	8
	.align		4
        /*0000*/ 	.word	0x00000000
	.align		4
        /*0004*/ 	.word	0xffffffff
	.align		4
        /*0008*/ 	.word	0x00000000
	.align		4
        /*000c*/ 	.word	0xfffffffe
	.align		4
        /*0010*/ 	.word	0x00000000
	.align		4
        /*0014*/ 	.word	0xfffffffd
	.align		4
        /*0018*/ 	.word	0x00000000
	.align		4
        /*001c*/ 	.word	0xfffffffc


//--------------------- .text.triton_poi_fused_mean_17 --------------------------
	.section	.text.triton_poi_fused_mean_17,"ax",@progbits
	.align	128
        .global         triton_poi_fused_mean_17
        .type           triton_poi_fused_mean_17,@function
        .size           triton_poi_fused_mean_17,(.L_x_1 - triton_poi_fused_mean_17)
        .other          triton_poi_fused_mean_17,@"STO_CUDA_ENTRY STV_DEFAULT"
triton_poi_fused_mean_17:
.text.triton_poi_fused_mean_17:
[----:B------:R-:W0:Y:S02]  /*0000*/  LDC R1, c[0x0][0x28] ;  /* 0x00000a00ff017b82 */ /* 0x000e240000000800 */
[----:B------:R-:W1:Y:S01]  /*0010*/  S2R R0, SR_TID.X ;  /* 0x0000000000007919 */ /* 0x000e620000002100 */
[----:B------:R-:W2:Y:S01]  /*0020*/  LDC.64 R4, c[0x0][0x210] ;  /* 0x00008400ff047b82 */ /* 0x000ea20000000a00 */
[----:B------:R-:W-:Y:S02]  /*0030*/  CS2R R8, SRZ ;  /* 0x0000000000087805 */ /* 0x000fe4000001ff00 */
[----:B------:R-:W-:Y:S01]  /*0040*/  MOV R6, RZ ;  /* 0x000000ff00067202 */ /* 0x000fe20000000f00 */
[----:B------:R-:W3:Y:S01]  /*0050*/  S2R R7, SR_CTAID.X ;  /* 0x0000000000077919 */ /* 0x000ee20000002500 */
[----:B------:R-:W-:Y:S01]  /*0060*/  CS2R R10, SRZ ;  /* 0x00000000000a7805 */ /* 0x000fe2000001ff00 */
[----:B------:R-:W-:Y:S01]  /*0070*/  ULDC.64 UR4, c[0x0][0x208] ;  /* 0x0000820000047ab9 */ /* 0x000fe20000000a00 */
[----:B-1----:R-:W-:-:S04]  /*0080*/  SHF.L.U32 R0, R0, 0x1, RZ ;  /* 0x0000000100007819 */ /* 0x002fc800000006ff */
[----:B------:R-:W-:-:S04]  /*0090*/  LOP3.LUT R0, R0, 0xfe, RZ, 0xc0, !PT ;  /* 0x000000fe00007812 */ /* 0x000fc800078ec0ff */
[----:B---3--:R-:W-:Y:S01]  /*00a0*/  LEA R7, R7, R0, 0x8 ;  /* 0x0000000007077211 */ /* 0x008fe200078e40ff */
[----:B------:R-:W-:-:S03]  /*00b0*/  HFMA2.MMA R0, -RZ, RZ, 0, 0 ;  /* 0x00000000ff007435 */ /* 0x000fc600000001ff */
[C---:B------:R-:W-:Y:S02]  /*00c0*/  ISETP.GE.AND P0, PT, R7.reuse, 0x200, PT ;  /* 0x000002000700780c */ /* 0x040fe40003f06270 */
[----:B------:R-:W-:-:S05]  /*00d0*/  SHF.L.U32 R3, R7, 0x2, RZ ;  /* 0x0000000207037819 */ /* 0x000fca00000006ff */
[----:B--2---:R-:W-:Y:S01]  /*00e0*/  IMAD.WIDE R4, R3, 0x4, R4 ;  /* 0x0000000403047825 */ /* 0x004fe200078e0204 */
[----:B------:R-:W-:Y:S01]  /*00f0*/  CS2R R12, SRZ ;  /* 0x00000000000c7805 */ /* 0x000fe2000001ff00 */
[----:B------:R-:W1:Y:S04]  /*0100*/  LDC.64 R2, c[0x0][0x218] ;  /* 0x00008600ff027b82 */ /* 0x000e680000000a00 */
[----:B------:R-:W2:Y:S04]  /*0110*/  @!P0 LDG.E.EL R0, desc[UR4][R4.64] ;  /* 0x0000000404008981 */ /* 0x000ea8000c2e1900 */
[----:B------:R-:W2:Y:S04]  /*0120*/  @!P0 LDG.E.EL R9, desc[UR4][R4.64+0x4] ;  /* 0x0000040404098981 */ /* 0x000ea8000c2e1900 */
[----:B------:R-:W3:Y:S04]  /*0130*/  @!P0 LDG.E.EL R6, desc[UR4][R4.64+0x10] ;  /* 0x0000100404068981 */ /* 0x000ee8000c2e1900 */
[----:B------:R-:W3:Y:S04]  /*0140*/  @!P0 LDG.E.EL R11, desc[UR4][R4.64+0x14] ;  /* 0x00001404040b8981 */ /* 0x000ee8000c2e1900 */
[----:B------:R-:W4:Y:S04]  /*0150*/  @!P0 LDG.E.EL R8, desc[UR4][R4.64+0x8] ;  /* 0x0000080404088981 */ /* 0x000f28000c2e1900 */
[----:B------:R-:W5:Y:S04]  /*0160*/  @!P0 LDG.E.EL R10, desc[UR4][R4.64+0x18] ;  /* 0x00001804040a8981 */ /* 0x000f68000c2e1900 */
[----:B------:R-:W5:Y:S04]  /*0170*/  @!P0 LDG.E.EL R12, desc[UR4][R4.64+0xc] ;  /* 0x00000c04040c8981 */ /* 0x000f68000c2e1900 */
[----:B------:R-:W5:Y:S01]  /*0180*/  @!P0 LDG.E.EL R13, desc[UR4][R4.64+0x1c] ;  /* 0x00001c04040d8981 */ /* 0x000f62000c2e1900 */
[----:B-1----:R-:W-:-:S04]  /*0190*/  IMAD.WIDE R2, R7, 0x4, R2 ;  /* 0x0000000407027825 */ /* 0x002fc800078e0202 */
[----:B--2---:R-:W-:Y:S01]  /*01a0*/  FADD R9, R9, R0 ;  /* 0x0000000009097221 */ /* 0x004fe20000000000 */
[----:B---3--:R-:W-:-:S03]  /*01b0*/  FADD R11, R11, R6 ;  /* 0x000000060b0b7221 */ /* 0x008fc60000000000 */
[----:B----4-:R-:W-:Y:S01]  /*01c0*/  FADD R9, R9, R8 ;  /* 0x0000000809097221 */ /* 0x010fe20000000000 */
[----:B-----5:R-:W-:-:S03]  /*01d0*/  FADD R10, R11, R10 ;  /* 0x0000000a0b0a7221 */ /* 0x020fc60000000000 */
[----:B------:R-:W-:Y:S01]  /*01e0*/  FADD R9, R9, R12 ;  /* 0x0000000c09097221 */ /* 0x000fe20000000000 */
[----:B------:R-:W-:Y:S01]  /*01f0*/  FADD R10, R10, R13 ;  /* 0x0000000d0a0a7221 */ /* 0x000fe20000000000 */
[----:B------:R-:W-:Y:S06]  /*0200*/  @P0 EXIT ;  /* 0x000000000000094d */ /* 0x000fec0003800000 */
[----:B------:R-:W-:Y:S01]  /*0210*/  FMUL R4, R9, 0.25 ;  /* 0x3e80000009047820 */ /* 0x000fe20000400000 */
[----:B------:R-:W-:-:S05]  /*0220*/  FMUL R5, R10, 0.25 ;  /* 0x3e8000000a057820 */ /* 0x000fca0000400000 */
[----:B------:R-:W-:Y:S01]  /*0230*/  STG.E.64 desc[UR4][R2.64], R4 ;  /* 0x0000000402007986 */ /* 0x000fe2000c101b04 */
[----:B------:R-:W-:Y:S05]  /*0240*/  EXIT ;  /* 0x000000000000794d */ /* 0x000fea0003800000 */
.L_x_0:
[----:B------:R-:W-:-:S00]  /*0250*/  BRA `(.L_x_0) ;  /* 0xfffffffc00fc7947 */ /* 0x000fc0000383ffff */
[----:B------:R-:W-:-:S00]  /*0260*/  NOP ;  /* 0x0000000000007918 */ /* 0x000fc00000000000 */
        /* <DEDUP_REMOVED lines=9> */
.L_x_1:


//--------------------- .nv.constant0.triton_poi_fused_mean_17 --------------------------
	.section	.nv.constant0.triton_poi_fused_mean_17,"a",@progbits
	.sectionflags	@""
	.align	4
.nv.constant0.triton_poi_fused_mean_17:
	.zero		548
